	.headerflags	@"EF_CUDA_TEXMODE_UNIFIED EF_CUDA_64BIT_ADDRESS EF_CUDA_ACCELERATORS EF_CUDA_SM90 EF_CUDA_VIRTUAL_SM(EF_CUDA_SM90)"
	.elftype	@"ET_EXEC"


//--------------------- .nv.info                  --------------------------
	.section	.nv.info,"",@"SHT_CUDA_INFO"
	.align	4


	//----- nvinfo : EIATTR_REGCOUNT
	.align		4
        /*0000*/ 	.byte	0x04, 0x2f
        /*0002*/ 	.short	(.L_3 - .L_2)
	.align		4
.L_2:
        /*0004*/ 	.word	index@(triton_poi_fused__native_batch_norm_legit_no_training_convolution_hardtanh_25)
        /*0008*/ 	.word	0x00000028


	//----- nvinfo : EIATTR_MIN_STACK_SIZE
	.align		4
.L_3:
        /*000c*/ 	.byte	0x04, 0x12
        /*000e*/ 	.short	(.L_5 - .L_4)
	.align		4
.L_4:
        /*0010*/ 	.word	index@(triton_poi_fused__native_batch_norm_legit_no_training_convolution_hardtanh_25)
        /*0014*/ 	.word	0x00000000


	//----- nvinfo : EIATTR_FRAME_SIZE
	.align		4
.L_5:
        /*0018*/ 	.byte	0x04, 0x11
        /*001a*/ 	.short	(.L_7 - .L_6)
	.align		4
.L_6:
        /*001c*/ 	.word	index@(triton_poi_fused__native_batch_norm_legit_no_training_convolution_hardtanh_25)
        /*0020*/ 	.word	0x00000000


	//----- nvinfo : EIATTR_MIN_STACK_SIZE
	.align		4
.L_7:
        /*0024*/ 	.byte	0x04, 0x12
        /*0026*/ 	.short	(.L_9 - .L_8)
	.align		4
.L_8:
        /*0028*/ 	.word	index@(triton_poi_fused__native_batch_norm_legit_no_training_convolution_hardtanh_25)
        /*002c*/ 	.word	0x00000000
.L_9:


//--------------------- .nv.info.triton_poi_fused__native_batch_norm_legit_no_training_convolution_hardtanh_25 --------------------------
	.section	.nv.info.triton_poi_fused__native_batch_norm_legit_no_training_convolution_hardtanh_25,"",@"SHT_CUDA_INFO"
	.sectionflags	@""
	.align	4


	//----- nvinfo : EIATTR_CUDA_API_VERSION
	.align		4
        /*0000*/ 	.byte	0x04, 0x37
        /*0002*/ 	.short	(.L_11 - .L_10)
.L_10:
        /*0004*/ 	.word	0x0000007c


	//----- nvinfo : EIATTR_KPARAM_INFO
	.align		4
.L_11:
        /*0008*/ 	.byte	0x04, 0x17
        /*000a*/ 	.short	(.L_13 - .L_12)
.L_12:
        /*000c*/ 	.word	0x00000000
        /*0010*/ 	.short	0x0007
        /*0012*/ 	.short	0x0038
        /*0014*/ 	.byte	0x00, 0xf0, 0x11, 0x00


	//----- nvinfo : EIATTR_KPARAM_INFO
	.align		4
.L_13:
        /*0018*/ 	.byte	0x04, 0x17
        /*001a*/ 	.short	(.L_15 - .L_14)
.L_14:
        /*001c*/ 	.word	0x00000000
        /*0020*/ 	.short	0x0006
        /*0022*/ 	.short	0x0030
        /*0024*/ 	.byte	0x00, 0xf4, 0x21, 0x00


	//----- nvinfo : EIATTR_KPARAM_INFO
	.align		4
.L_15:
        /*0028*/ 	.byte	0x04, 0x17
        /*002a*/ 	.short	(.L_17 - .L_16)
.L_16:
        /*002c*/ 	.word	0x00000000
        /*0030*/ 	.short	0x0005
        /*0032*/ 	.short	0x0028
        /*0034*/ 	.byte	0x00, 0xf4, 0x21, 0x00


	//----- nvinfo : EIATTR_KPARAM_INFO
	.align		4
.L_17:
        /*0038*/ 	.byte	0x04, 0x17
        /*003a*/ 	.short	(.L_19 - .L_18)
.L_18:
        /*003c*/ 	.word	0x00000000
        /*0040*/ 	.short	0x0004
        /*0042*/ 	.short	0x0020
        /*0044*/ 	.byte	0x00, 0xf4, 0x21, 0x00


	//----- nvinfo : EIATTR_KPARAM_INFO
	.align		4
.L_19:
        /*0048*/ 	.byte	0x04, 0x17
        /*004a*/ 	.short	(.L_21 - .L_20)
.L_20:
        /*004c*/ 	.word	0x00000000
        /*0050*/ 	.short	0x0003
        /*0052*/ 	.short	0x0018
        /*0054*/ 	.byte	0x00, 0xf4, 0x21, 0x00


	//----- nvinfo : EIATTR_KPARAM_INFO
	.align		4
.L_21:
        /*0058*/ 	.byte	0x04, 0x17
        /*005a*/ 	.short	(.L_23 - .L_22)
.L_22:
        /*005c*/ 	.word	0x00000000
        /*0060*/ 	.short	0x0002
        /*0062*/ 	.short	0x0010
        /*0064*/ 	.byte	0x00, 0xf4, 0x21, 0x00


	//----- nvinfo : EIATTR_KPARAM_INFO
	.align		4
.L_23:
        /*0068*/ 	.byte	0x04, 0x17
        /*006a*/ 	.short	(.L_25 - .L_24)
.L_24:
        /*006c*/ 	.word	0x00000000
        /*0070*/ 	.short	0x0001
        /*0072*/ 	.short	0x0008
        /*0074*/ 	.byte	0x00, 0xf4, 0x21, 0x00


	//----- nvinfo : EIATTR_KPARAM_INFO
	.align		4
.L_25:
        /*0078*/ 	.byte	0x04, 0x17
        /*007a*/ 	.short	(.L_27 - .L_26)
.L_26:
        /*007c*/ 	.word	0x00000000
        /*0080*/ 	.short	0x0000
        /*0082*/ 	.short	0x0000
        /*0084*/ 	.byte	0x00, 0xf4, 0x21, 0x00


	//----- nvinfo : EIATTR_SPARSE_MMA_MASK
	.align		4
.L_27:
        /*0088*/ 	.byte	0x03, 0x50
        /*008a*/ 	.short	0x0000


	//----- nvinfo : EIATTR_MAXREG_COUNT
	.align		4
        /*008c*/ 	.byte	0x03, 0x1b
        /*008e*/ 	.short	0x00ff


	//----- nvinfo : EIATTR_EXIT_INSTR_OFFSETS
	.align		4
        /*0090*/ 	.byte	0x04, 0x1c
        /*0092*/ 	.short	(.L_29 - .L_28)


	//   ....[0]....
.L_28:
        /*0094*/ 	.word	0x00000cc0


	//----- nvinfo : EIATTR_REQNTID
	.align		4
.L_29:
        /*0098*/ 	.byte	0x04, 0x10
        /*009a*/ 	.short	(.L_31 - .L_30)
.L_30:
        /*009c*/ 	.word	0x00000080
        /*00a0*/ 	.word	0x00000001
        /*00a4*/ 	.word	0x00000001


	//----- nvinfo : EIATTR_CBANK_PARAM_SIZE
	.align		4
.L_31:
        /*00a8*/ 	.byte	0x03, 0x19
        /*00aa*/ 	.short	0x003c


	//----- nvinfo : EIATTR_PARAM_CBANK
	.align		4
        /*00ac*/ 	.byte	0x04, 0x0a
        /*00ae*/ 	.short	(.L_33 - .L_32)
	.align		4
.L_32:
        /*00b0*/ 	.word	index@(.nv.constant0.triton_poi_fused__native_batch_norm_legit_no_training_convolution_hardtanh_25)
        /*00b4*/ 	.short	0x0210
        /*00b6*/ 	.short	0x003c


	//----- nvinfo : EIATTR_SW_WAR
	.align		4
.L_33:
        /*00b8*/ 	.byte	0x04, 0x36
        /*00ba*/ 	.short	(.L_35 - .L_34)
.L_34:
        /*00bc*/ 	.word	0x00000008
.L_35:


//--------------------- .nv.callgraph             --------------------------
	.section	.nv.callgraph,"",@"SHT_CUDA_CALLGRAPH"
	.align	4
	.sectionentsize	8
	.align		4
        /*0000*/ 	.word	0x00000000
	.align		4
        /*0004*/ 	.word	0xffffffff
	.align		4
        /*0008*/ 	.word	0x00000000
	.align		4
        /*000c*/ 	.word	0xfffffffe
	.align		4
        /*0010*/ 	.word	0x00000000
	.align		4
        /*0014*/ 	.word	0xfffffffd
	.align		4
        /*0018*/ 	.word	0x00000000
	.align		4
        /*001c*/ 	.word	0xfffffffc


//--------------------- .nv.constant4             --------------------------
	.section	.nv.constant4,"a",@progbits
	.align	8
	.align		8
.nv.constant4:
        /*0000*/ 	.dword	_$_str
	.align		8
        /*0008*/ 	.dword	_$_str_$_2


//--------------------- .text.triton_poi_fused__native_batch_norm_legit_no_training_convolution_hardtanh_25 --------------------------
	.section	.text.triton_poi_fused__native_batch_norm_legit_no_training_convolution_hardtanh_25,"ax",@progbits
	.align	128
        .global         triton_poi_fused__native_batch_norm_legit_no_training_convolution_hardtanh_25
        .type           triton_poi_fused__native_batch_norm_legit_no_training_convolution_hardtanh_25,@function
        .size           triton_poi_fused__native_batch_norm_legit_no_training_convolution_hardtanh_25,(.L_x_1 - triton_poi_fused__native_batch_norm_legit_no_training_convolution_hardtanh_25)
        .other          triton_poi_fused__native_batch_norm_legit_no_training_convolution_hardtanh_25,@"STO_CUDA_ENTRY STV_DEFAULT"
triton_poi_fused__native_batch_norm_legit_no_training_convolution_hardtanh_25:
.text.triton_poi_fused__native_batch_norm_legit_no_training_convolution_hardtanh_25:
[----:B------:R-:W-:Y:S01]  /*0000*/  LDC R1, c[0x0][0x28] ;  /* 0x00000a00ff017b82 */ /* 0x000fe20000000800 */
[----:B------:R-:W1:Y:S07]  /*0010*/  S2R R0, SR_TID.X ;  /* 0x0000000000007919 */ /* 0x000e6e0000002100 */
[----:B------:R-:W2:Y:S01]  /*0020*/  LDC.64 R30, c[0x0][0x228] ;  /* 0x00008a00ff1e7b82 */ /* 0x000ea20000000a00 */
[----:B------:R-:W-:Y:S01]  /*0030*/  ULDC.64 UR4, c[0x0][0x208] ;  /* 0x0000820000047ab9 */ /* 0x000fe20000000a00 */
[----:B------:R-:W3:Y:S06]  /*0040*/  S2R R3, SR_CTAID.X ;  /* 0x0000000000037919 */ /* 0x000eec0000002500 */
[----:B------:R-:W4:Y:S08]  /*0050*/  LDC.64 R28, c[0x0][0x218] ;  /* 0x00008600ff1c7b82 */ /* 0x000f300000000a00 */
[----:B------:R-:W5:Y:S08]  /*0060*/  LDC.64 R36, c[0x0][0x210] ;  /* 0x00008400ff247b82 */ /* 0x000f700000000a00 */
[----:B------:R-:W5:Y:S01]  /*0070*/  LDC.64 R26, c[0x0][0x220] ;  /* 0x00008800ff1a7b82 */ /* 0x000f620000000a00 */
[----:B-1----:R-:W-:-:S07]  /*0080*/  SHF.L.U32 R0, R0, 0x2, RZ ;  /* 0x0000000200007819 */ /* 0x002fce00000006ff */
[----:B------:R-:W1:Y:S01]  /*0090*/  LDC.64 R24, c[0x0][0x230] ;  /* 0x00008c00ff187b82 */ /* 0x000e620000000a00 */
[----:B------:R-:W-:-:S04]  /*00a0*/  LOP3.LUT R0, R0, 0x1fc, RZ, 0xc0, !PT ;  /* 0x000001fc00007812 */ /* 0x000fc800078ec0ff */
[----:B---3--:R-:W-:-:S03]  /*00b0*/  LEA R2, R3, R0, 0xa ;  /* 0x0000000003027211 */ /* 0x008fc600078e50ff */
[----:B------:R-:W3:Y:S02]  /*00c0*/  LDC.64 R20, c[0x0][0x238] ;  /* 0x00008e00ff147b82 */ /* 0x000ee40000000a00 */
[----:B------:R-:W-:-:S05]  /*00d0*/  IMAD.HI R0, R2, 0x30c30c31, RZ ;  /* 0x30c30c3102007827 */ /* 0x000fca00078e02ff */
[----:B------:R-:W-:-:S04]  /*00e0*/  SHF.R.U32.HI R3, RZ, 0x1f, R0 ;  /* 0x0000001fff037819 */ /* 0x000fc80000011600 */
[----:B------:R-:W-:-:S05]  /*00f0*/  LEA.HI.SX32 R3, R0, R3, 0x1a ;  /* 0x0000000300037211 */ /* 0x000fca00078fd2ff */
[----:B------:R-:W-:-:S04]  /*0100*/  IMAD R8, R3, -0x150, R2 ;  /* 0xfffffeb003087824 */ /* 0x000fc800078e0202 */
[----:B--2---:R-:W-:-:S06]  /*0110*/  IMAD.WIDE R4, R8, 0x4, R30 ;  /* 0x0000000408047825 */ /* 0x004fcc00078e021e */
[----:B------:R-:W2:Y:S01]  /*0120*/  LDG.E.EL.128 R4, desc[UR4][R4.64] ;  /* 0x0000000404047981 */ /* 0x000ea2000c2e1d00 */
[----:B----4-:R-:W-:-:S04]  /*0130*/  IMAD.WIDE R12, R8, 0x4, R28 ;  /* 0x00000004080c7825 */ /* 0x010fc800078e021c */
[----:B-----5:R-:W-:Y:S02]  /*0140*/  IMAD.WIDE R36, R2, 0x4, R36 ;  /* 0x0000000402247825 */ /* 0x020fe400078e0224 */
[----:B------:R-:W4:Y:S02]  /*0150*/  LDG.E.EL.128 R12, desc[UR4][R12.64] ;  /* 0x000000040c0c7981 */ /* 0x000f24000c2e1d00 */
[----:B0-----:R-:W-:Y:S02]  /*0160*/  IMAD.WIDE R16, R8, 0x4, R26 ;  /* 0x0000000408107825 */ /* 0x001fe400078e021a */
[----:B------:R-:W4:Y:S04]  /*0170*/  LDG.E.128 R32, desc[UR4][R36.64] ;  /* 0x0000000424207981 */ /* 0x000f28000c1e1d00 */
[----:B------:R-:W5:Y:S01]  /*0180*/  LDG.E.EL.128 R16, desc[UR4][R16.64] ;  /* 0x0000000410107981 */ /* 0x000f62000c2e1d00 */
[----:B--2---:R-:W-:-:S04]  /*0190*/  FADD R0, R4, 9.9999997473787516356e-06 ;  /* 0x3727c5ac04007421 */ /* 0x004fc80000000000 */
[----:B------:R-:W0:Y:S01]  /*01a0*/  MUFU.SQRT R3, R0 ;  /* 0x0000000000037308 */ /* 0x000e220000002000 */
[----:B------:R-:W-:Y:S01]  /*01b0*/  FADD R7, R7, 9.9999997473787516356e-06 ;  /* 0x3727c5ac07077421 */ /* 0x000fe20000000000 */
[----:B------:R-:W-:Y:S01]  /*01c0*/  FADD R6, R6, 9.9999997473787516356e-06 ;  /* 0x3727c5ac06067421 */ /* 0x000fe20000000000 */
[----:B------:R-:W-:-:S05]  /*01d0*/  FADD R5, R5, 9.9999997473787516356e-06 ;  /* 0x3727c5ac05057421 */ /* 0x000fca0000000000 */
[----:B------:R-:W2:Y:S01]  /*01e0*/  MUFU.SQRT R7, R7 ;  /* 0x0000000700077308 */ /* 0x000ea20000002000 */
[----:B0-----:R-:W-:-:S07]  /*01f0*/  FSETP.GT.AND P6, PT, R3, 8.50705917302346158658e+37, PT ;  /* 0x7e8000000300780b */ /* 0x001fce0003fc4000 */
[----:B------:R-:W0:Y:S01]  /*0200*/  MUFU.SQRT R6, R6 ;  /* 0x0000000600067308 */ /* 0x000e220000002000 */
[----:B------:R-:W-:Y:S01]  /*0210*/  FSETP.GEU.AND P5, PT, R3, 1.175494350822287508e-38, PT ;  /* 0x008000000300780b */ /* 0x000fe20003fae000 */
[----:B------:R-:W-:-:S06]  /*0220*/  HFMA2.MMA R0, -RZ, RZ, 1.625, 0 ;  /* 0x3e800000ff007435 */ /* 0x000fcc00000001ff */
[----:B------:R1:W3:Y:S01]  /*0230*/  MUFU.SQRT R9, R5 ;  /* 0x0000000500097308 */ /* 0x0002e20000002000 */
[----:B--2---:R-:W-:Y:S01]  /*0240*/  FSETP.GT.AND P1, PT, R7, 8.50705917302346158658e+37, PT ;  /* 0x7e8000000700780b */ /* 0x004fe20003f24000 */
[----:B------:R-:W-:Y:S01]  /*0250*/  @P6 FMUL R3, R3, 0.25 ;  /* 0x3e80000003036820 */ /* 0x000fe20000400000 */
[----:B0-----:R-:W-:-:S03]  /*0260*/  FSETP.GT.AND P2, PT, R6, 8.50705917302346158658e+37, PT ;  /* 0x7e8000000600780b */ /* 0x001fc60003f44000 */
[----:B------:R-:W-:Y:S01]  /*0270*/  @!P5 FMUL R3, R3, 16777216 ;  /* 0x4b8000000303d820 */ /* 0x000fe20000400000 */
[----:B-1----:R-:W-:Y:S02]  /*0280*/  FSEL R5, R0, 1, P6 ;  /* 0x3f80000000057808 */ /* 0x002fe40003000000 */
[----:B------:R-:W-:Y:S01]  /*0290*/  FSETP.GEU.AND P6, PT, R7, 1.175494350822287508e-38, PT ;  /* 0x008000000700780b */ /* 0x000fe20003fce000 */
[----:B------:R-:W0:Y:S01]  /*02a0*/  MUFU.RCP R4, R3 ;  /* 0x0000000300047308 */ /* 0x000e220000001000 */
[C---:B------:R-:W-:Y:S02]  /*02b0*/  FSETP.GEU.AND P0, PT, R6.reuse, 1.175494350822287508e-38, PT ;  /* 0x008000000600780b */ /* 0x040fe40003f0e000 */
[----:B---3--:R-:W-:Y:S01]  /*02c0*/  FSETP.GT.AND P4, PT, R9, 8.50705917302346158658e+37, PT ;  /* 0x7e8000000900780b */ /* 0x008fe20003f84000 */
[----:B------:R-:W-:Y:S01]  /*02d0*/  @P1 FMUL R7, R7, 0.25 ;  /* 0x3e80000007071820 */ /* 0x000fe20000400000 */
[----:B------:R-:W-:Y:S01]  /*02e0*/  FSETP.GEU.AND P3, PT, R9, 1.175494350822287508e-38, PT ;  /* 0x008000000900780b */ /* 0x000fe20003f6e000 */
[----:B------:R-:W-:Y:S01]  /*02f0*/  @!P5 FMUL R5, R5, 16777216 ;  /* 0x4b8000000505d820 */ /* 0x000fe20000400000 */
[----:B------:R-:W-:-:S05]  /*0300*/  @P2 FMUL R6, R6, 0.25 ;  /* 0x3e80000006062820 */ /* 0x000fca0000400000 */
[----:B------:R-:W-:Y:S02]  /*0310*/  @!P6 FMUL R7, R7, 16777216 ;  /* 0x4b8000000707e820 */ /* 0x000fe40000400000 */
[----:B------:R-:W-:Y:S01]  /*0320*/  @!P0 FMUL R6, R6, 16777216 ;  /* 0x4b80000006068820 */ /* 0x000fe20000400000 */
[----:B0-----:R-:W-:Y:S01]  /*0330*/  FMUL R4, R4, R5 ;  /* 0x0000000504047220 */ /* 0x001fe20000400000 */
[----:B------:R-:W-:Y:S01]  /*0340*/  @P4 FMUL R9, R9, 0.25 ;  /* 0x3e80000009094820 */ /* 0x000fe20000400000 */
[----:B------:R-:W0:Y:S01]  /*0350*/  MUFU.RCP R3, R7 ;  /* 0x0000000700037308 */ /* 0x000e220000001000 */
[----:B----4-:R-:W-:Y:S02]  /*0360*/  FADD R32, R32, R12 ;  /* 0x0000000c20207221 */ /* 0x010fe40000000000 */
[----:B------:R-:W-:-:S05]  /*0370*/  @!P3 FMUL R9, R9, 16777216 ;  /* 0x4b8000000909b820 */ /* 0x000fca0000400000 */
[----:B------:R-:W1:Y:S01]  /*0380*/  MUFU.RCP R5, R6 ;  /* 0x0000000600057308 */ /* 0x000e620000001000 */
[C---:B------:R-:W-:Y:S02]  /*0390*/  FSEL R12, R0.reuse, 1, P1 ;  /* 0x3f800000000c7808 */ /* 0x040fe40000800000 */
[----:B------:R-:W-:-:S05]  /*03a0*/  FSEL R10, R0, 1, P2 ;  /* 0x3f800000000a7808 */ /* 0x000fca0001000000 */
[----:B------:R5:W2:Y:S01]  /*03b0*/  MUFU.RCP R22, R9 ;  /* 0x0000000900167308 */ /* 0x000aa20000001000 */
[----:B------:R-:W-:Y:S01]  /*03c0*/  @!P6 FMUL R12, R12, 16777216 ;  /* 0x4b8000000c0ce820 */ /* 0x000fe20000400000 */
[----:B------:R-:W-:Y:S01]  /*03d0*/  @!P0 FMUL R10, R10, 16777216 ;  /* 0x4b8000000a0a8820 */ /* 0x000fe20000400000 */
[----:B------:R-:W-:Y:S02]  /*03e0*/  FSEL R11, R0, 1, P4 ;  /* 0x3f800000000b7808 */ /* 0x000fe40002000000 */
[----:B0-----:R-:W-:Y:S01]  /*03f0*/  FMUL R3, R3, R12 ;  /* 0x0000000c03037220 */ /* 0x001fe20000400000 */
[----:B-----5:R-:W-:Y:S01]  /*0400*/  FADD R9, -R16, R32 ;  /* 0x0000002010097221 */ /* 0x020fe20000000100 */
[----:B-1----:R-:W-:Y:S01]  /*0410*/  FMUL R16, R5, R10 ;  /* 0x0000000a05107220 */ /* 0x002fe20000400000 */
[----:B------:R-:W-:Y:S02]  /*0420*/  @!P3 FMUL R11, R11, 16777216 ;  /* 0x4b8000000b0bb820 */ /* 0x000fe40000400000 */
[----:B------:R-:W-:Y:S01]  /*0430*/  FMUL R12, R4, R9 ;  /* 0x00000009040c7220 */ /* 0x000fe20000400000 */
[----:B------:R-:W-:-:S04]  /*0440*/  IMAD.WIDE R4, R8, 0x4, R24 ;  /* 0x0000000408047825 */ /* 0x000fc800078e0218 */
[----:B------:R-:W-:-:S04]  /*0450*/  IMAD.WIDE R8, R8, 0x4, R20 ;  /* 0x0000000408087825 */ /* 0x000fc800078e0214 */
[----:B--2---:R-:W-:Y:S01]  /*0460*/  FMUL R22, R22, R11 ;  /* 0x0000000b16167220 */ /* 0x004fe20000400000 */
[----:B------:R-:W2:Y:S04]  /*0470*/  LDG.E.EL.128 R4, desc[UR4][R4.64] ;  /* 0x0000000404047981 */ /* 0x000ea8000c2e1d00 */
[----:B------:R-:W2:Y:S01]  /*0480*/  LDG.E.EL.128 R8, desc[UR4][R8.64] ;  /* 0x0000000408087981 */ /* 0x000ea2000c2e1d00 */
[----:B------:R-:W-:Y:S01]  /*0490*/  FADD R33, R33, R13 ;  /* 0x0000000d21217221 */ /* 0x000fe20000000000 */
[----:B------:R-:W-:Y:S01]  /*04a0*/  FADD R34, R34, R14 ;  /* 0x0000000e22227221 */ /* 0x000fe20000000000 */
[----:B------:R-:W-:Y:S02]  /*04b0*/  FADD R35, R35, R15 ;  /* 0x0000000f23237221 */ /* 0x000fe40000000000 */
[----:B------:R-:W-:-:S04]  /*04c0*/  FADD R17, -R17, R33 ;  /* 0x0000002111117221 */ /* 0x000fc80000000100 */
[----:B------:R-:W-:Y:S01]  /*04d0*/  FMUL R22, R22, R17 ;  /* 0x0000001116167220 */ /* 0x000fe20000400000 */
[----:B--2---:R-:W-:Y:S01]  /*04e0*/  FFMA R4, R4, R12, R8 ;  /* 0x0000000c04047223 */ /* 0x004fe20000000008 */
[----:B------:R-:W-:-:S05]  /*04f0*/  IADD3 R12, R2, 0x200, RZ ;  /* 0x00000200020c7810 */ /* 0x000fca0007ffe0ff */
[----:B------:R-:W-:-:S05]  /*0500*/  IMAD.HI R13, R12, 0x30c30c31, RZ ;  /* 0x30c30c310c0d7827 */ /* 0x000fca00078e02ff */
[----:B------:R-:W-:-:S04]  /*0510*/  SHF.R.U32.HI R14, RZ, 0x1f, R13 ;  /* 0x0000001fff0e7819 */ /* 0x000fc8000001160d */
[----:B------:R-:W-:-:S05]  /*0520*/  LEA.HI.SX32 R13, R13, R14, 0x1a ;  /* 0x0000000e0d0d7211 */ /* 0x000fca00078fd2ff */
[----:B------:R-:W-:-:S04]  /*0530*/  IMAD R8, R13, -0x150, R12 ;  /* 0xfffffeb00d087824 */ /* 0x000fc800078e020c */
[----:B------:R-:W-:-:S06]  /*0540*/  IMAD.WIDE R12, R8, 0x4, R30 ;  /* 0x00000004080c7825 */ /* 0x000fcc00078e021e */
[----:B------:R-:W2:Y:S01]  /*0550*/  LDG.E.EL.128 R12, desc[UR4][R12.64] ;  /* 0x000000040c0c7981 */ /* 0x000ea2000c2e1d00 */
[----:B------:R-:W-:Y:S01]  /*0560*/  FADD R30, -R19, R35 ;  /* 0x00000023131e7221 */ /* 0x000fe20000000100 */
[----:B------:R-:W-:Y:S01]  /*0570*/  FADD R19, -R18, R34 ;  /* 0x0000002212137221 */ /* 0x000fe20000000100 */
[----:B------:R-:W-:-:S04]  /*0580*/  IMAD.WIDE R28, R8, 0x4, R28 ;  /* 0x00000004081c7825 */ /* 0x000fc800078e021c */
[----:B------:R-:W-:Y:S01]  /*0590*/  FMUL R16, R16, R19 ;  /* 0x0000001310107220 */ /* 0x000fe20000400000 */
[----:B------:R-:W-:-:S04]  /*05a0*/  IMAD.WIDE R18, R8, 0x4, R26 ;  /* 0x0000000408127825 */ /* 0x000fc800078e021a */
[----:B------:R-:W-:-:S04]  /*05b0*/  IMAD.WIDE R24, R8, 0x4, R24 ;  /* 0x0000000408187825 */ /* 0x000fc800078e0218 */
[----:B------:R-:W-:-:S04]  /*05c0*/  IMAD.WIDE R20, R8, 0x4, R20 ;  /* 0x0000000408147825 */ /* 0x000fc800078e0214 */
[----:B------:R-:W-:Y:S01]  /*05d0*/  FMUL R3, R3, R30 ;  /* 0x0000001e03037220 */ /* 0x000fe20000400000 */
[----:B------:R-:W-:Y:S01]  /*05e0*/  FFMA R5, R5, R22, R9 ;  /* 0x0000001605057223 */ /* 0x000fe20000000009 */
[----:B------:R-:W-:Y:S01]  /*05f0*/  FFMA R6, R6, R16, R10 ;  /* 0x0000001006067223 */ /* 0x000fe2000000000a */
[----:B------:R-:W3:Y:S04]  /*0600*/  LDG.E.EL.128 R28, desc[UR4][R28.64] ;  /* 0x000000041c1c7981 */ /* 0x000ee8000c2e1d00 */
[----:B------:R-:W4:Y:S04]  /*0610*/  LDG.E.EL.128 R16, desc[UR4][R18.64] ;  /* 0x0000000412107981 */ /* 0x000f28000c2e1d00 */
[----:B------:R-:W5:Y:S04]  /*0620*/  LDG.E.EL.128 R24, desc[UR4][R24.64] ;  /* 0x0000000418187981 */ /* 0x000f68000c2e1d00 */
[----:B------:R-:W5:Y:S04]  /*0630*/  LDG.E.EL.128 R20, desc[UR4][R20.64] ;  /* 0x0000000414147981 */ /* 0x000f68000c2e1d00 */
[----:B------:R0:W-:Y:S04]  /*0640*/  STG.E.128 desc[UR4][R36.64], R32 ;  /* 0x0000002024007986 */ /* 0x0001e8000c101d04 */
[----:B0-----:R-:W3:Y:S01]  /*0650*/  LDG.E.128 R32, desc[UR4][R36.64+0x800] ;  /* 0x0008000424207981 */ /* 0x001ee2000c1e1d00 */
[----:B------:R-:W-:Y:S01]  /*0660*/  FFMA R3, R7, R3, R11 ;  /* 0x0000000307037223 */ /* 0x000fe2000000000b */
[----:B--2---:R-:W-:-:S04]  /*0670*/  FADD R12, R12, 9.9999997473787516356e-06 ;  /* 0x3727c5ac0c0c7421 */ /* 0x004fc80000000000 */
[----:B------:R-:W0:Y:S01]  /*0680*/  MUFU.SQRT R7, R12 ;  /* 0x0000000c00077308 */ /* 0x000e220000002000 */
[----:B------:R-:W-:Y:S01]  /*0690*/  FADD R14, R14, 9.9999997473787516356e-06 ;  /* 0x3727c5ac0e0e7421 */ /* 0x000fe20000000000 */
[----:B------:R-:W-:Y:S01]  /*06a0*/  FADD R13, R13, 9.9999997473787516356e-06 ;  /* 0x3727c5ac0d0d7421 */ /* 0x000fe20000000000 */
[----:B------:R-:W-:-:S05]  /*06b0*/  FADD R15, R15, 9.9999997473787516356e-06 ;  /* 0x3727c5ac0f0f7421 */ /* 0x000fca0000000000 */
[----:B------:R-:W1:Y:S01]  /*06c0*/  MUFU.SQRT R9, R14 ;  /* 0x0000000e00097308 */ /* 0x000e620000002000 */
[----:B0-----:R-:W-:-:S07]  /*06d0*/  FSETP.GT.AND P6, PT, R7, 8.50705917302346158658e+37, PT ;  /* 0x7e8000000700780b */ /* 0x001fce0003fc4000 */
[----:B------:R0:W2:Y:S01]  /*06e0*/  MUFU.SQRT R8, R13 ;  /* 0x0000000d00087308 */ /* 0x0000a20000002000 */
[----:B------:R-:W-:-:S07]  /*06f0*/  FSETP.GEU.AND P5, PT, R7, 1.175494350822287508e-38, PT ;  /* 0x008000000700780b */ /* 0x000fce0003fae000 */
[----:B------:R-:W4:Y:S01]  /*0700*/  MUFU.SQRT R15, R15 ;  /* 0x0000000f000f7308 */ /* 0x000f220000002000 */
[C---:B-1----:R-:W-:Y:S01]  /*0710*/  FSETP.GT.AND P2, PT, R9.reuse, 8.50705917302346158658e+37, PT ;  /* 0x7e8000000900780b */ /* 0x042fe20003f44000 */
[----:B0-----:R-:W0:Y:S01]  /*0720*/  LDC.64 R12, c[0x0][0x240] ;  /* 0x00009000ff0c7b82 */ /* 0x001e220000000a00 */
[----:B------:R-:W-:Y:S01]  /*0730*/  FSETP.GEU.AND P0, PT, R9, 1.175494350822287508e-38, PT ;  /* 0x008000000900780b */ /* 0x000fe20003f0e000 */
[----:B------:R-:W-:Y:S01]  /*0740*/  @P6 FMUL R7, R7, 0.25 ;  /* 0x3e80000007076820 */ /* 0x000fe20000400000 */
[----:B--2---:R-:W-:-:S03]  /*0750*/  FSETP.GT.AND P4, PT, R8, 8.50705917302346158658e+37, PT ;  /* 0x7e8000000800780b */ /* 0x004fc60003f84000 */
[----:B------:R-:W-:Y:S01]  /*0760*/  @!P5 FMUL R7, R7, 16777216 ;  /* 0x4b8000000707d820 */ /* 0x000fe20000400000 */
[----:B------:R-:W-:Y:S02]  /*0770*/  FSETP.GEU.AND P3, PT, R8, 1.175494350822287508e-38, PT ;  /* 0x008000000800780b */ /* 0x000fe40003f6e000 */
[----:B------:R-:W-:Y:S02]  /*0780*/  FSEL R10, R0, 1, P6 ;  /* 0x3f800000000a7808 */ /* 0x000fe40003000000 */
[C---:B----4-:R-:W-:Y:S02]  /*0790*/  FSETP.GT.AND P1, PT, R15.reuse, 8.50705917302346158658e+37, PT ;  /* 0x7e8000000f00780b */ /* 0x050fe40003f24000 */
[----:B------:R-:W-:Y:S01]  /*07a0*/  FSETP.GEU.AND P6, PT, R15, 1.175494350822287508e-38, PT ;  /* 0x008000000f00780b */ /* 0x000fe20003fce000 */
[----:B------:R-:W1:Y:S01]  /*07b0*/  MUFU.RCP R7, R7 ;  /* 0x0000000700077308 */ /* 0x000e620000001000 */
[----:B------:R-:W-:Y:S01]  /*07c0*/  @P2 FMUL R9, R9, 0.25 ;  /* 0x3e80000009092820 */ /* 0x000fe20000400000 */
[----:B------:R-:W-:-:S03]  /*07d0*/  @P4 FMUL R8, R8, 0.25 ;  /* 0x3e80000008084820 */ /* 0x000fc60000400000 */
[----:B------:R-:W-:Y:S01]  /*07e0*/  @!P0 FMUL R9, R9, 16777216 ;  /* 0x4b80000009098820 */ /* 0x000fe20000400000 */
[----:B------:R-:W-:-:S04]  /*07f0*/  @!P3 FMUL R8, R8, 16777216 ;  /* 0x4b8000000808b820 */ /* 0x000fc80000400000 */
[----:B------:R-:W-:Y:S01]  /*0800*/  @P1 FMUL R15, R15, 0.25 ;  /* 0x3e8000000f0f1820 */ /* 0x000fe20000400000 */
[----:B------:R-:W2:Y:S01]  /*0810*/  MUFU.RCP R9, R9 ;  /* 0x0000000900097308 */ /* 0x000ea20000001000 */
[----:B------:R-:W-:Y:S02]  /*0820*/  @!P5 FMUL R10, R10, 16777216 ;  /* 0x4b8000000a0ad820 */ /* 0x000fe40000400000 */
[----:B------:R-:W-:Y:S02]  /*0830*/  @!P6 FMUL R15, R15, 16777216 ;  /* 0x4b8000000f0fe820 */ /* 0x000fe40000400000 */
[----:B-1----:R-:W-:Y:S01]  /*0840*/  FMUL R7, R7, R10 ;  /* 0x0000000a07077220 */ /* 0x002fe20000400000 */
[----:B------:R-:W-:Y:S02]  /*0850*/  FSEL R10, R0, 1, P2 ;  /* 0x3f800000000a7808 */ /* 0x000fe40001000000 */
[----:B------:R-:W1:Y:S01]  /*0860*/  MUFU.RCP R8, R8 ;  /* 0x0000000800087308 */ /* 0x000e620000001000 */
[----:B---3--:R-:W-:Y:S01]  /*0870*/  FADD R28, R32, R28 ;  /* 0x0000001c201c7221 */ /* 0x008fe20000000000 */
[----:B------:R-:W-:Y:S01]  /*0880*/  FSEL R11, R0, 1, P4 ;  /* 0x3f800000000b7808 */ /* 0x000fe20002000000 */
[----:B------:R-:W-:Y:S01]  /*0890*/  @!P0 FMUL R10, R10, 16777216 ;  /* 0x4b8000000a0a8820 */ /* 0x000fe20000400000 */
[----:B------:R-:W-:-:S04]  /*08a0*/  FADD R30, R34, R30 ;  /* 0x0000001e221e7221 */ /* 0x000fc80000000000 */
[----:B------:R-:W3:Y:S01]  /*08b0*/  MUFU.RCP R15, R15 ;  /* 0x0000000f000f7308 */ /* 0x000ee20000001000 */
[----:B------:R-:W-:Y:S01]  /*08c0*/  FADD R16, -R16, R28 ;  /* 0x0000001c10107221 */ /* 0x000fe20000000100 */
[----:B------:R-:W-:Y:S01]  /*08d0*/  FSEL R0, R0, 1, P1 ;  /* 0x3f80000000007808 */ /* 0x000fe20000800000 */
[----:B------:R-:W-:Y:S01]  /*08e0*/  @!P3 FMUL R11, R11, 16777216 ;  /* 0x4b8000000b0bb820 */ /* 0x000fe20000400000 */
[----:B--2---:R-:W-:Y:S01]  /*08f0*/  FMUL R9, R9, R10 ;  /* 0x0000000a09097220 */ /* 0x004fe20000400000 */
[----:B------:R-:W-:Y:S01]  /*0900*/  FADD R29, R33, R29 ;  /* 0x0000001d211d7221 */ /* 0x000fe20000000000 */
[----:B------:R-:W-:Y:S01]  /*0910*/  FADD R18, -R18, R30 ;  /* 0x0000001e12127221 */ /* 0x000fe20000000100 */
[----:B------:R-:W-:Y:S01]  /*0920*/  FMUL R7, R7, R16 ;  /* 0x0000001007077220 */ /* 0x000fe20000400000 */
[----:B------:R-:W-:Y:S01]  /*0930*/  FSETP.GTU.AND P3, PT, R3, RZ, PT ;  /* 0x000000ff0300720b */ /* 0x000fe20003f6c000 */
[----:B------:R-:W-:Y:S01]  /*0940*/  @!P6 FMUL R0, R0, 16777216 ;  /* 0x4b8000000000e820 */ /* 0x000fe20000400000 */
[----:B------:R-:W-:Y:S01]  /*0950*/  FADD R31, R35, R31 ;  /* 0x0000001f231f7221 */ /* 0x000fe20000000000 */
[----:B-1----:R-:W-:Y:S01]  /*0960*/  FMUL R8, R8, R11 ;  /* 0x0000000b08087220 */ /* 0x002fe20000400000 */
[----:B------:R-:W-:Y:S01]  /*0970*/  FADD R17, -R17, R29 ;  /* 0x0000001d11117221 */ /* 0x000fe20000000100 */
[----:B------:R-:W-:Y:S01]  /*0980*/  FMUL R9, R9, R18 ;  /* 0x0000001209097220 */ /* 0x000fe20000400000 */
[----:B-----5:R-:W-:Y:S01]  /*0990*/  FFMA R20, R24, R7, R20 ;  /* 0x0000000718147223 */ /* 0x020fe20000000014 */
[----:B------:R-:W-:-:S02]  /*09a0*/  FSETP.GTU.AND P5, PT, R6, RZ, PT ;  /* 0x000000ff0600720b */ /* 0x000fc40003fac000 */
[----:B------:R-:W-:Y:S01]  /*09b0*/  FSEL R7, R3, RZ, P3 ;  /* 0x000000ff03077208 */ /* 0x000fe20001800000 */
[----:B---3--:R-:W-:Y:S01]  /*09c0*/  FMUL R0, R15, R0 ;  /* 0x000000000f007220 */ /* 0x008fe20000400000 */
[----:B------:R-:W-:Y:S01]  /*09d0*/  FADD R19, -R19, R31 ;  /* 0x0000001f13137221 */ /* 0x000fe20000000100 */
[----:B------:R-:W-:Y:S01]  /*09e0*/  FMUL R8, R8, R17 ;  /* 0x0000001108087220 */ /* 0x000fe20000400000 */
[----:B------:R-:W-:Y:S01]  /*09f0*/  FFMA R9, R26, R9, R22 ;  /* 0x000000091a097223 */ /* 0x000fe20000000016 */
[----:B------:R-:W-:Y:S02]  /*0a00*/  FSEL R6, R6, RZ, P5 ;  /* 0x000000ff06067208 */ /* 0x000fe40002800000 */
[----:B------:R-:W-:Y:S02]  /*0a10*/  FSETP.GTU.AND P0, PT, R5, RZ, PT ;  /* 0x000000ff0500720b */ /* 0x000fe40003f0c000 */
[----:B------:R-:W-:Y:S01]  /*0a20*/  FSETP.GEU.AND P5, PT, R7, 6, PT ;  /* 0x40c000000700780b */ /* 0x000fe20003fae000 */
[----:B------:R-:W-:Y:S01]  /*0a30*/  FMUL R0, R0, R19 ;  /* 0x0000001300007220 */ /* 0x000fe20000400000 */
[----:B------:R-:W-:Y:S01]  /*0a40*/  FFMA R8, R25, R8, R21 ;  /* 0x0000000819087223 */ /* 0x000fe20000000015 */
[----:B------:R-:W-:-:S02]  /*0a50*/  FSETP.GTU.AND P4, PT, R4, RZ, PT ;  /* 0x000000ff0400720b */ /* 0x000fc40003f8c000 */
[----:B------:R-:W-:Y:S02]  /*0a60*/  FSETP.GTU.AND P1, PT, R9, RZ, PT ;  /* 0x000000ff0900720b */ /* 0x000fe40003f2c000 */
[----:B------:R-:W-:Y:S01]  /*0a70*/  FSEL R5, R5, RZ, P0 ;  /* 0x000000ff05057208 */ /* 0x000fe20000000000 */
[----:B------:R-:W-:Y:S01]  /*0a80*/  FFMA R0, R27, R0, R23 ;  /* 0x000000001b007223 */ /* 0x000fe20000000017 */
[----:B------:R-:W-:Y:S02]  /*0a90*/  FSETP.GEU.AND P0, PT, R6, 6, PT ;  /* 0x40c000000600780b */ /* 0x000fe40003f0e000 */
[----:B------:R-:W-:Y:S02]  /*0aa0*/  FSETP.GTU.AND P2, PT, R8, RZ, PT ;  /* 0x000000ff0800720b */ /* 0x000fe40003f4c000 */
[----:B------:R-:W-:Y:S02]  /*0ab0*/  FSEL R4, R4, RZ, P4 ;  /* 0x000000ff04047208 */ /* 0x000fe40002000000 */
[----:B------:R-:W-:-:S02]  /*0ac0*/  FSEL R10, R9, RZ, P1 ;  /* 0x000000ff090a7208 */ /* 0x000fc40000800000 */
[----:B------:R-:W-:Y:S02]  /*0ad0*/  FSETP.GTU.AND P3, PT, R20, RZ, PT ;  /* 0x000000ff1400720b */ /* 0x000fe40003f6c000 */
[----:B------:R-:W-:Y:S02]  /*0ae0*/  FSETP.NAN.AND P4, PT, R7, R7, PT ;  /* 0x000000070700720b */ /* 0x000fe40003f88000 */
[----:B------:R-:W-:Y:S02]  /*0af0*/  FSETP.GEU.AND P1, PT, R5, 6, PT ;  /* 0x40c000000500780b */ /* 0x000fe40003f2e000 */
[----:B------:R-:W-:Y:S02]  /*0b00*/  FSETP.GTU.AND P6, PT, R0, RZ, PT ;  /* 0x000000ff0000720b */ /* 0x000fe40003fcc000 */
[----:B------:R-:W-:Y:S02]  /*0b10*/  FSEL R9, R8, RZ, P2 ;  /* 0x000000ff08097208 */ /* 0x000fe40001000000 */
[----:B------:R-:W-:-:S02]  /*0b20*/  FSEL R8, R20, RZ, P3 ;  /* 0x000000ff14087208 */ /* 0x000fc40001800000 */
[----:B------:R-:W-:Y:S02]  /*0b30*/  @P5 SEL R7, R7, 0x40c00000, P4 ;  /* 0x40c0000007075807 */ /* 0x000fe40002000000 */
[----:B------:R-:W-:Y:S02]  /*0b40*/  FSETP.NAN.AND P2, PT, R6, R6, PT ;  /* 0x000000060600720b */ /* 0x000fe40003f48000 */
[----:B------:R-:W-:Y:S02]  /*0b50*/  FSETP.GEU.AND P3, PT, R4, 6, PT ;  /* 0x40c000000400780b */ /* 0x000fe40003f6e000 */
[----:B------:R-:W-:Y:S02]  /*0b60*/  FSETP.GEU.AND P5, PT, R10, 6, PT ;  /* 0x40c000000a00780b */ /* 0x000fe40003fae000 */
[----:B------:R-:W-:Y:S02]  /*0b70*/  FSEL R11, R0, RZ, P6 ;  /* 0x000000ff000b7208 */ /* 0x000fe40003000000 */
[----:B------:R-:W-:-:S02]  /*0b80*/  FSETP.NAN.AND P6, PT, R5, R5, PT ;  /* 0x000000050500720b */ /* 0x000fc40003fc8000 */
[----:B------:R-:W-:Y:S02]  /*0b90*/  @P0 SEL R6, R6, 0x40c00000, P2 ;  /* 0x40c0000006060807 */ /* 0x000fe40001000000 */
[----:B------:R-:W-:Y:S02]  /*0ba0*/  FSETP.GEU.AND P4, PT, R9, 6, PT ;  /* 0x40c000000900780b */ /* 0x000fe40003f8e000 */
[----:B------:R-:W-:Y:S02]  /*0bb0*/  FSETP.GEU.AND P2, PT, R8, 6, PT ;  /* 0x40c000000800780b */ /* 0x000fe40003f4e000 */
[----:B------:R-:W-:Y:S02]  /*0bc0*/  FSETP.GEU.AND P0, PT, R11, 6, PT ;  /* 0x40c000000b00780b */ /* 0x000fe40003f0e000 */
[----:B------:R-:W-:Y:S02]  /*0bd0*/  @P1 SEL R5, R5, 0x40c00000, P6 ;  /* 0x40c0000005051807 */ /* 0x000fe40003000000 */
[----:B------:R-:W-:-:S02]  /*0be0*/  FSETP.NAN.AND P6, PT, R4, R4, PT ;  /* 0x000000040400720b */ /* 0x000fc40003fc8000 */
[----:B------:R-:W-:Y:S02]  /*0bf0*/  FSETP.NAN.AND P1, PT, R10, R10, PT ;  /* 0x0000000a0a00720b */ /* 0x000fe40003f28000 */
[----:B------:R-:W-:Y:S02]  /*0c00*/  @P3 SEL R4, R4, 0x40c00000, P6 ;  /* 0x40c0000004043807 */ /* 0x000fe40003000000 */
[----:B------:R-:W-:Y:S02]  /*0c10*/  @P5 SEL R10, R10, 0x40c00000, P1 ;  /* 0x40c000000a0a5807 */ /* 0x000fe40000800000 */
[----:B------:R-:W-:Y:S02]  /*0c20*/  FSETP.NAN.AND P6, PT, R9, R9, PT ;  /* 0x000000090900720b */ /* 0x000fe40003fc8000 */
[----:B------:R-:W-:Y:S02]  /*0c30*/  FSETP.NAN.AND P3, PT, R8, R8, PT ;  /* 0x000000080800720b */ /* 0x000fe40003f68000 */
[----:B------:R-:W-:Y:S01]  /*0c40*/  FSETP.NAN.AND P1, PT, R11, R11, PT ;  /* 0x0000000b0b00720b */ /* 0x000fe20003f28000 */
[----:B0-----:R-:W-:Y:S01]  /*0c50*/  IMAD.WIDE R2, R2, 0x4, R12 ;  /* 0x0000000402027825 */ /* 0x001fe200078e020c */
[----:B------:R-:W-:-:S02]  /*0c60*/  @P4 SEL R9, R9, 0x40c00000, P6 ;  /* 0x40c0000009094807 */ /* 0x000fc40003000000 */
[----:B------:R-:W-:Y:S02]  /*0c70*/  @P2 SEL R8, R8, 0x40c00000, P3 ;  /* 0x40c0000008082807 */ /* 0x000fe40001800000 */
[----:B------:R-:W-:Y:S01]  /*0c80*/  @P0 SEL R11, R11, 0x40c00000, P1 ;  /* 0x40c000000b0b0807 */ /* 0x000fe20000800000 */
[----:B------:R-:W-:Y:S04]  /*0c90*/  STG.E.128 desc[UR4][R36.64+0x800], R28 ;  /* 0x0008001c24007986 */ /* 0x000fe8000c101d04 */
[----:B------:R-:W-:Y:S04]  /*0ca0*/  STG.E.128 desc[UR4][R2.64], R4 ;  /* 0x0000000402007986 */ /* 0x000fe8000c101d04 */
[----:B------:R-:W-:Y:S01]  /*0cb0*/  STG.E.128 desc[UR4][R2.64+0x800], R8 ;  /* 0x0008000802007986 */ /* 0x000fe2000c101d04 */
[----:B------:R-:W-:Y:S05]  /*0cc0*/  EXIT ;  /* 0x000000000000794d */ /* 0x000fea0003800000 */
.L_x_0:
[----:B------:R-:W-:-:S00]  /*0cd0*/  BRA `(.L_x_0) ;  /* 0xfffffffc00fc7947 */ /* 0x000fc0000383ffff */
[----:B------:R-:W-:-:S00]  /*0ce0*/  NOP ;  /* 0x0000000000007918 */ /* 0x000fc00000000000 */
        /* <DEDUP_REMOVED lines=9> */
.L_x_1:


//--------------------- .nv.global.init           --------------------------
	.section	.nv.global.init,"aw",@progbits
.nv.global.init:
	.type		_$_str,@object
	.size		_$_str,(_$_str_$_2 - _$_str)
_$_str:
        /*0000*/ 	.byte	0x5f, 0x5f, 0x43, 0x55, 0x44, 0x41, 0x5f, 0x46, 0x54, 0x5a, 0x00
	.type		_$_str_$_2,@object
	.size		_$_str_$_2,(.L_1 - _$_str_$_2)
_$_str_$_2:
        /*000b*/ 	.byte	0x5f, 0x5f, 0x43, 0x55, 0x44, 0x41, 0x5f, 0x50, 0x52, 0x45, 0x43, 0x5f, 0x53, 0x51, 0x52, 0x54
        /*001b*/ 	.byte	0x00
.L_1:


//--------------------- .nv.constant0.triton_poi_fused__native_batch_norm_legit_no_training_convolution_hardtanh_25 --------------------------
	.section	.nv.constant0.triton_poi_fused__native_batch_norm_legit_no_training_convolution_hardtanh_25,"a",@progbits
	.sectionflags	@""
	.align	4
.nv.constant0.triton_poi_fused__native_batch_norm_legit_no_training_convolution_hardtanh_25:
	.zero		588
